//
// Generated by NVIDIA NVVM Compiler
//
// Compiler Build ID: CL-36424714
// Cuda compilation tools, release 13.0, V13.0.88
// Based on NVVM 20.0.0
//

.version 9.0
.target sm_100
.address_size 64

	// .globl	_Z9scan_cudaPdS_i
// _ZZ9scan_cudaPdS_iE7partial has been demoted

.visible .entry _Z9scan_cudaPdS_i(
	.param .u64 .ptr .align 1 _Z9scan_cudaPdS_i_param_0,
	.param .u64 .ptr .align 1 _Z9scan_cudaPdS_i_param_1,
	.param .u32 _Z9scan_cudaPdS_i_param_2
)
{
	.reg .pred 	%p<7>;
	.reg .b32 	%r<18>;
	.reg .b64 	%rd<9>;
	.reg .b64 	%fd<7>;
	// demoted variable
	.shared .align 8 .b8 _ZZ9scan_cudaPdS_iE7partial[8192];
	ld.param.u64 	%rd3, [_Z9scan_cudaPdS_i_param_0];
	ld.param.u64 	%rd2, [_Z9scan_cudaPdS_i_param_1];
	ld.param.u32 	%r8, [_Z9scan_cudaPdS_i_param_2];
	cvta.to.global.u64 	%rd4, %rd3;
	mov.u32 	%r1, %tid.x;
	mov.u32 	%r2, %ctaid.x;
	mov.u32 	%r3, %ntid.x;
	mad.lo.s32 	%r4, %r2, %r3, %r1;
	setp.ge.s32 	%p1, %r4, %r8;
	mul.wide.s32 	%rd5, %r4, 8;
	add.s64 	%rd1, %rd4, %rd5;
	shl.b32 	%r9, %r1, 3;
	mov.u32 	%r10, _ZZ9scan_cudaPdS_iE7partial;
	add.s32 	%r5, %r10, %r9;
	@%p1 bra 	$L__BB0_2;
	ld.global.f64 	%fd1, [%rd1];
	st.shared.f64 	[%r5], %fd1;
$L__BB0_2:
	bar.sync 	0;
	setp.lt.u32 	%p2, %r3, 2;
	@%p2 bra 	$L__BB0_7;
	mov.b32 	%r17, 1;
$L__BB0_4:
	setp.lt.u32 	%p3, %r1, %r17;
	@%p3 bra 	$L__BB0_6;
	ld.shared.f64 	%fd2, [%r5];
	sub.s32 	%r12, %r1, %r17;
	shl.b32 	%r13, %r12, 3;
	add.s32 	%r15, %r10, %r13;
	ld.shared.f64 	%fd3, [%r15];
	add.f64 	%fd4, %fd2, %fd3;
	bar.sync 	0;
	st.shared.f64 	[%r5], %fd4;
$L__BB0_6:
	bar.sync 	0;
	shl.b32 	%r17, %r17, 1;
	setp.lt.u32 	%p4, %r17, %r3;
	@%p4 bra 	$L__BB0_4;
$L__BB0_7:
	setp.ge.s32 	%p5, %r4, %r8;
	@%p5 bra 	$L__BB0_9;
	ld.shared.f64 	%fd5, [%r5];
	st.global.f64 	[%rd1], %fd5;
$L__BB0_9:
	add.s32 	%r16, %r3, -1;
	setp.ne.s32 	%p6, %r1, %r16;
	@%p6 bra 	$L__BB0_11;
	ld.global.f64 	%fd6, [%rd1];
	cvta.to.global.u64 	%rd6, %rd2;
	mul.wide.u32 	%rd7, %r2, 8;
	add.s64 	%rd8, %rd6, %rd7;
	st.global.f64 	[%rd8+8], %fd6;
$L__BB0_11:
	ret;

}
	// .globl	_Z8add_cudaPdS_i
.visible .entry _Z8add_cudaPdS_i(
	.param .u64 .ptr .align 1 _Z8add_cudaPdS_i_param_0,
	.param .u64 .ptr .align 1 _Z8add_cudaPdS_i_param_1,
	.param .u32 _Z8add_cudaPdS_i_param_2
)
{
	.reg .pred 	%p<2>;
	.reg .b32 	%r<6>;
	.reg .b64 	%rd<9>;
	.reg .b64 	%fd<4>;

	ld.param.u64 	%rd1, [_Z8add_cudaPdS_i_param_0];
	ld.param.u64 	%rd2, [_Z8add_cudaPdS_i_param_1];
	ld.param.u32 	%r3, [_Z8add_cudaPdS_i_param_2];
	mov.u32 	%r4, %tid.x;
	mov.u32 	%r1, %ctaid.x;
	mov.u32 	%r5, %ntid.x;
	mad.lo.s32 	%r2, %r1, %r5, %r4;
	setp.ge.s32 	%p1, %r2, %r3;
	@%p1 bra 	$L__BB1_2;
	cvta.to.global.u64 	%rd3, %rd2;
	cvta.to.global.u64 	%rd4, %rd1;
	mul.wide.u32 	%rd5, %r1, 8;
	add.s64 	%rd6, %rd3, %rd5;
	ld.global.f64 	%fd1, [%rd6];
	mul.wide.s32 	%rd7, %r2, 8;
	add.s64 	%rd8, %rd4, %rd7;
	ld.global.f64 	%fd2, [%rd8];
	add.f64 	%fd3, %fd1, %fd2;
	st.global.f64 	[%rd8], %fd3;
$L__BB1_2:
	ret;

}


// ===== COMPILED SASS (sm_100) =====

	.target	sm_100

	.elftype	@"ET_EXEC"


//--------------------- .note.nv.tkinfo           --------------------------
	.section	.note.nv.tkinfo,"",@"SHT_NOTE"
	.sectionflags	@"SHF_NOTE_NV_TKINFO"
	.tkinfo
        /*0018*/ 	.word	0x00000002
        /*0030*/ 	.string	""
        /*0030*/ 	.string	"ptxas"
        /*0030*/ 	.string	"Cuda compilation tools, release 13.0, V13.0.88"
        /*0030*/ 	.string	"Build cuda_13.0.r13.0/compiler.36424714_0"
        /*0030*/ 	.string	"-arch sm_100 -m 64 "



//--------------------- .note.nv.cuinfo           --------------------------
	.section	.note.nv.cuinfo,"",@"SHT_NOTE"
	.sectionflags	@"SHF_NOTE_NV_CUINFO"
        /*0018*/ 	.short	0x0002
        /*001a*/ 	.short	0x0064
        /*001c*/ 	.short	0x0082
	.zero		2


//--------------------- .nv.info                  --------------------------
	.section	.nv.info,"",@"SHT_CUDA_INFO"
	.align	4


	//----- nvinfo : EIATTR_REGCOUNT
	.align		4
        /*0000*/ 	.byte	0x04, 0x2f
        /*0002*/ 	.short	(.L_1 - .L_0)
	.align		4
.L_0:
        /*0004*/ 	.word	index@(_Z9scan_cudaPdS_i)
        /*0008*/ 	.word	0x00000010


	//----- nvinfo : EIATTR_FRAME_SIZE
	.align		4
.L_1:
        /*000c*/ 	.byte	0x04, 0x11
        /*000e*/ 	.short	(.L_3 - .L_2)
	.align		4
.L_2:
        /*0010*/ 	.word	index@(_Z9scan_cudaPdS_i)
        /*0014*/ 	.word	0x00000000


	//----- nvinfo : EIATTR_REGCOUNT
	.align		4
.L_3:
        /*0018*/ 	.byte	0x04, 0x2f
        /*001a*/ 	.short	(.L_5 - .L_4)
	.align		4
.L_4:
        /*001c*/ 	.word	index@(_Z8add_cudaPdS_i)
        /*0020*/ 	.word	0x0000000a


	//----- nvinfo : EIATTR_FRAME_SIZE
	.align		4
.L_5:
        /*0024*/ 	.byte	0x04, 0x11
        /*0026*/ 	.short	(.L_7 - .L_6)
	.align		4
.L_6:
        /*0028*/ 	.word	index@(_Z8add_cudaPdS_i)
        /*002c*/ 	.word	0x00000000


	//----- nvinfo : EIATTR_MIN_STACK_SIZE
	.align		4
.L_7:
        /*0030*/ 	.byte	0x04, 0x12
        /*0032*/ 	.short	(.L_9 - .L_8)
	.align		4
.L_8:
        /*0034*/ 	.word	index@(_Z8add_cudaPdS_i)
        /*0038*/ 	.word	0x00000000


	//----- nvinfo : EIATTR_MIN_STACK_SIZE
	.align		4
.L_9:
        /*003c*/ 	.byte	0x04, 0x12
        /*003e*/ 	.short	(.L_11 - .L_10)
	.align		4
.L_10:
        /*0040*/ 	.word	index@(_Z9scan_cudaPdS_i)
        /*0044*/ 	.word	0x00000000
.L_11:


//--------------------- .nv.compat                --------------------------
	.section	.nv.compat,"",@"SHT_CUDA_COMPAT_INFO"
	.align	4
        /*0000*/ 	.byte	0x02, 0x09, 0x00, 0x00, 0x02, 0x02, 0x01, 0x00, 0x02, 0x05, 0x05, 0x00, 0x03, 0x07, 0x01, 0x01
        /*0010*/ 	.byte	0x02, 0x03, 0x00, 0x00, 0x02, 0x06, 0x01, 0x00, 0x04, 0x0b, 0x08, 0x00, 0x01, 0x00, 0x00, 0x00
        /*0020*/ 	.byte	0x00, 0x00, 0x00, 0x00


//--------------------- .nv.info._Z8add_cudaPdS_i --------------------------
	.section	.nv.info._Z8add_cudaPdS_i,"",@"SHT_CUDA_INFO"
	.sectionflags	@""
	.align	4


	//----- nvinfo : EIATTR_CUDA_API_VERSION
	.align		4
        /*0000*/ 	.byte	0x04, 0x37
        /*0002*/ 	.short	(.L_13 - .L_12)
.L_12:
        /*0004*/ 	.word	0x00000082


	//----- nvinfo : EIATTR_KPARAM_INFO
	.align		4
.L_13:
        /*0008*/ 	.byte	0x04, 0x17
        /*000a*/ 	.short	(.L_15 - .L_14)
.L_14:
        /*000c*/ 	.word	0x00000000
        /*0010*/ 	.short	0x0002
        /*0012*/ 	.short	0x0010
        /*0014*/ 	.byte	0x00, 0xf0, 0x11, 0x00


	//----- nvinfo : EIATTR_KPARAM_INFO
	.align		4
.L_15:
        /*0018*/ 	.byte	0x04, 0x17
        /*001a*/ 	.short	(.L_17 - .L_16)
.L_16:
        /*001c*/ 	.word	0x00000000
        /*0020*/ 	.short	0x0001
        /*0022*/ 	.short	0x0008
        /*0024*/ 	.byte	0x00, 0xf5, 0x21, 0x00


	//----- nvinfo : EIATTR_KPARAM_INFO
	.align		4
.L_17:
        /*0028*/ 	.byte	0x04, 0x17
        /*002a*/ 	.short	(.L_19 - .L_18)
.L_18:
        /*002c*/ 	.word	0x00000000
        /*0030*/ 	.short	0x0000
        /*0032*/ 	.short	0x0000
        /*0034*/ 	.byte	0x00, 0xf5, 0x21, 0x00


	//----- nvinfo : EIATTR_SPARSE_MMA_MASK
	.align		4
.L_19:
        /*0038*/ 	.byte	0x03, 0x50
        /*003a*/ 	.short	0x0000


	//----- nvinfo : EIATTR_MAXREG_COUNT
	.align		4
        /*003c*/ 	.byte	0x03, 0x1b
        /*003e*/ 	.short	0x00ff


	//----- nvinfo : EIATTR_MERCURY_ISA_VERSION
	.align		4
        /*0040*/ 	.byte	0x03, 0x5f
        /*0042*/ 	.short	0x0101


	//----- nvinfo : EIATTR_VRC_CTA_INIT_COUNT
	.align		4
        /*0044*/ 	.byte	0x02, 0x4a
	.zero		1
	.zero		1


	//----- nvinfo : EIATTR_EXIT_INSTR_OFFSETS
	.align		4
        /*0048*/ 	.byte	0x04, 0x1c
        /*004a*/ 	.short	(.L_21 - .L_20)


	//   ....[0]....
.L_20:
        /*004c*/ 	.word	0x00000070


	//   ....[1]....
        /*0050*/ 	.word	0x00000110


	//----- nvinfo : EIATTR_CBANK_PARAM_SIZE
	.align		4
.L_21:
        /*0054*/ 	.byte	0x03, 0x19
        /*0056*/ 	.short	0x0014


	//----- nvinfo : EIATTR_PARAM_CBANK
	.align		4
        /*0058*/ 	.byte	0x04, 0x0a
        /*005a*/ 	.short	(.L_23 - .L_22)
	.align		4
.L_22:
        /*005c*/ 	.word	index@(.nv.constant0._Z8add_cudaPdS_i)
        /*0060*/ 	.short	0x0380
        /*0062*/ 	.short	0x0014


	//----- nvinfo : EIATTR_SW_WAR
	.align		4
.L_23:
        /*0064*/ 	.byte	0x04, 0x36
        /*0066*/ 	.short	(.L_25 - .L_24)
.L_24:
        /*0068*/ 	.word	0x00000008
.L_25:


//--------------------- .nv.info._Z9scan_cudaPdS_i --------------------------
	.section	.nv.info._Z9scan_cudaPdS_i,"",@"SHT_CUDA_INFO"
	.sectionflags	@""
	.align	4


	//----- nvinfo : EIATTR_CUDA_API_VERSION
	.align		4
        /*0000*/ 	.byte	0x04, 0x37
        /*0002*/ 	.short	(.L_27 - .L_26)
.L_26:
        /*0004*/ 	.word	0x00000082


	//----- nvinfo : EIATTR_KPARAM_INFO
	.align		4
.L_27:
        /*0008*/ 	.byte	0x04, 0x17
        /*000a*/ 	.short	(.L_29 - .L_28)
.L_28:
        /*000c*/ 	.word	0x00000000
        /*0010*/ 	.short	0x0002
        /*0012*/ 	.short	0x0010
        /*0014*/ 	.byte	0x00, 0xf0, 0x11, 0x00


	//----- nvinfo : EIATTR_KPARAM_INFO
	.align		4
.L_29:
        /*0018*/ 	.byte	0x04, 0x17
        /*001a*/ 	.short	(.L_31 - .L_30)
.L_30:
        /*001c*/ 	.word	0x00000000
        /*0020*/ 	.short	0x0001
        /*0022*/ 	.short	0x0008
        /*0024*/ 	.byte	0x00, 0xf5, 0x21, 0x00


	//----- nvinfo : EIATTR_KPARAM_INFO
	.align		4
.L_31:
        /*0028*/ 	.byte	0x04, 0x17
        /*002a*/ 	.short	(.L_33 - .L_32)
.L_32:
        /*002c*/ 	.word	0x00000000
        /*0030*/ 	.short	0x0000
        /*0032*/ 	.short	0x0000
        /*0034*/ 	.byte	0x00, 0xf5, 0x21, 0x00


	//----- nvinfo : EIATTR_SPARSE_MMA_MASK
	.align		4
.L_33:
        /*0038*/ 	.byte	0x03, 0x50
        /*003a*/ 	.short	0x0000


	//----- nvinfo : EIATTR_MAXREG_COUNT
	.align		4
        /*003c*/ 	.byte	0x03, 0x1b
        /*003e*/ 	.short	0x00ff


	//----- nvinfo : EIATTR_NUM_BARRIERS
	.align		4
        /*0040*/ 	.byte	0x02, 0x4c
        /*0042*/ 	.byte	0x01
	.zero		1


	//----- nvinfo : EIATTR_MERCURY_ISA_VERSION
	.align		4
        /*0044*/ 	.byte	0x03, 0x5f
        /*0046*/ 	.short	0x0101


	//----- nvinfo : EIATTR_VRC_CTA_INIT_COUNT
	.align		4
        /*0048*/ 	.byte	0x02, 0x4a
	.zero		1
	.zero		1


	//----- nvinfo : EIATTR_EXIT_INSTR_OFFSETS
	.align		4
        /*004c*/ 	.byte	0x04, 0x1c
        /*004e*/ 	.short	(.L_35 - .L_34)


	//   ....[0]....
.L_34:
        /*0050*/ 	.word	0x00000260


	//   ....[1]....
        /*0054*/ 	.word	0x000002b0


	//----- nvinfo : EIATTR_CBANK_PARAM_SIZE
	.align		4
.L_35:
        /*0058*/ 	.byte	0x03, 0x19
        /*005a*/ 	.short	0x0014


	//----- nvinfo : EIATTR_PARAM_CBANK
	.align		4
        /*005c*/ 	.byte	0x04, 0x0a
        /*005e*/ 	.short	(.L_37 - .L_36)
	.align		4
.L_36:
        /*0060*/ 	.word	index@(.nv.constant0._Z9scan_cudaPdS_i)
        /*0064*/ 	.short	0x0380
        /*0066*/ 	.short	0x0014


	//----- nvinfo : EIATTR_SW_WAR
	.align		4
.L_37:
        /*0068*/ 	.byte	0x04, 0x36
        /*006a*/ 	.short	(.L_39 - .L_38)
.L_38:
        /*006c*/ 	.word	0x00000008
.L_39:


//--------------------- .nv.callgraph             --------------------------
	.section	.nv.callgraph,"",@"SHT_CUDA_CALLGRAPH"
	.align	4
	.sectionentsize	8
	.align		4
        /*0000*/ 	.word	0x00000000
	.align		4
        /*0004*/ 	.word	0xffffffff
	.align		4
        /*0008*/ 	.word	0x00000000
	.align		4
        /*000c*/ 	.word	0xfffffffe
	.align		4
        /*0010*/ 	.word	0x00000000
	.align		4
        /*0014*/ 	.word	0xfffffffd
	.align		4
        /*0018*/ 	.word	0x00000000
	.align		4
        /*001c*/ 	.word	0xfffffffc


//--------------------- .text._Z8add_cudaPdS_i    --------------------------
	.section	.text._Z8add_cudaPdS_i,"ax",@progbits
	.align	128
        .global         _Z8add_cudaPdS_i
        .type           _Z8add_cudaPdS_i,@function
        .size           _Z8add_cudaPdS_i,(.L_x_4 - _Z8add_cudaPdS_i)
        .other          _Z8add_cudaPdS_i,@"STO_CUDA_ENTRY STV_DEFAULT"
_Z8add_cudaPdS_i:
.text._Z8add_cudaPdS_i:
[----:B------:R-:W-:Y:S01]  /*0000*/  LDC R1, c[0x0][0x37c] ;  /* 0x0000df00ff017b82 */ /* 0x000fe20000000800 */
[----:B------:R-:W0:Y:S01]  /*0010*/  S2R R7, SR_TID.X ;  /* 0x0000000000077919 */ /* 0x000e220000002100 */
[----:B------:R-:W0:Y:S01]  /*0020*/  LDCU UR4, c[0x0][0x360] ;  /* 0x00006c00ff0477ac */ /* 0x000e220008000800 */
[----:B------:R-:W0:Y:S01]  /*0030*/  S2R R0, SR_CTAID.X ;  /* 0x0000000000007919 */ /* 0x000e220000002500 */
[----:B------:R-:W1:Y:S01]  /*0040*/  LDCU UR5, c[0x0][0x390] ;  /* 0x00007200ff0577ac */ /* 0x000e620008000800 */
[----:B0-----:R-:W-:-:S05]  /*0050*/  IMAD R7, R0, UR4, R7 ;  /* 0x0000000400077c24 */ /* 0x001fca000f8e0207 */
[----:B-1----:R-:W-:-:S13]  /*0060*/  ISETP.GE.AND P0, PT, R7, UR5, PT ;  /* 0x0000000507007c0c */ /* 0x002fda000bf06270 */
[----:B------:R-:W-:Y:S05]  /*0070*/  @P0 EXIT ;  /* 0x000000000000094d */ /* 0x000fea0003800000 */
[----:B------:R-:W0:Y:S01]  /*0080*/  LDC.64 R2, c[0x0][0x388] ;  /* 0x0000e200ff027b82 */ /* 0x000e220000000a00 */
[----:B------:R-:W1:Y:S07]  /*0090*/  LDCU.64 UR4, c[0x0][0x358] ;  /* 0x00006b00ff0477ac */ /* 0x000e6e0008000a00 */
[----:B------:R-:W2:Y:S01]  /*00a0*/  LDC.64 R4, c[0x0][0x380] ;  /* 0x0000e000ff047b82 */ /* 0x000ea20000000a00 */
[----:B0-----:R-:W-:-:S06]  /*00b0*/  IMAD.WIDE.U32 R2, R0, 0x8, R2 ;  /* 0x0000000800027825 */ /* 0x001fcc00078e0002 */
[----:B-1----:R-:W3:Y:S01]  /*00c0*/  LDG.E.64 R2, desc[UR4][R2.64] ;  /* 0x0000000402027981 */ /* 0x002ee2000c1e1b00 */
[----:B--2---:R-:W-:-:S05]  /*00d0*/  IMAD.WIDE R4, R7, 0x8, R4 ;  /* 0x0000000807047825 */ /* 0x004fca00078e0204 */
[----:B------:R-:W3:Y:S02]  /*00e0*/  LDG.E.64 R6, desc[UR4][R4.64] ;  /* 0x0000000404067981 */ /* 0x000ee4000c1e1b00 */
[----:B---3--:R-:W-:-:S07]  /*00f0*/  DADD R6, R2, R6 ;  /* 0x0000000002067229 */ /* 0x008fce0000000006 */
[----:B------:R-:W-:Y:S01]  /*0100*/  STG.E.64 desc[UR4][R4.64], R6 ;  /* 0x0000000604007986 */ /* 0x000fe2000c101b04 */
[----:B------:R-:W-:Y:S05]  /*0110*/  EXIT ;  /* 0x000000000000794d */ /* 0x000fea0003800000 */
.L_x_0:
[----:B------:R-:W-:-:S00]  /*0120*/  BRA `(.L_x_0) ;  /* 0xfffffffc00fc7947 */ /* 0x000fc0000383ffff */
[----:B------:R-:W-:-:S00]  /*0130*/  NOP ;  /* 0x0000000000007918 */ /* 0x000fc00000000000 */
        /* <DEDUP_REMOVED lines=12> */
.L_x_4:


//--------------------- .text._Z9scan_cudaPdS_i   --------------------------
	.section	.text._Z9scan_cudaPdS_i,"ax",@progbits
	.align	128
        .global         _Z9scan_cudaPdS_i
        .type           _Z9scan_cudaPdS_i,@function
        .size           _Z9scan_cudaPdS_i,(.L_x_5 - _Z9scan_cudaPdS_i)
        .other          _Z9scan_cudaPdS_i,@"STO_CUDA_ENTRY STV_DEFAULT"
_Z9scan_cudaPdS_i:
.text._Z9scan_cudaPdS_i:
[----:B------:R-:W-:Y:S01]  /*0000*/  LDC R1, c[0x0][0x37c] ;  /* 0x0000df00ff017b82 */ /* 0x000fe20000000800 */
[----:B------:R-:W0:Y:S01]  /*0010*/  S2R R8, SR_TID.X ;  /* 0x0000000000087919 */ /* 0x000e220000002100 */
[----:B------:R-:W0:Y:S06]  /*0020*/  LDCU UR6, c[0x0][0x360] ;  /* 0x00006c00ff0677ac */ /* 0x000e2c0008000800 */
[----:B------:R-:W1:Y:S01]  /*0030*/  LDC.64 R2, c[0x0][0x380] ;  /* 0x0000e000ff027b82 */ /* 0x000e620000000a00 */
[----:B------:R-:W0:Y:S01]  /*0040*/  S2R R13, SR_CTAID.X ;  /* 0x00000000000d7919 */ /* 0x000e220000002500 */
[----:B------:R-:W2:Y:S01]  /*0050*/  LDCU UR4, c[0x0][0x390] ;  /* 0x00007200ff0477ac */ /* 0x000ea20008000800 */
[----:B------:R-:W3:Y:S01]  /*0060*/  LDCU.64 UR8, c[0x0][0x358] ;  /* 0x00006b00ff0877ac */ /* 0x000ee20008000a00 */
[----:B0-----:R-:W-:-:S04]  /*0070*/  IMAD R9, R13, UR6, R8 ;  /* 0x000000060d097c24 */ /* 0x001fc8000f8e0208 */
[C---:B-1----:R-:W-:Y:S01]  /*0080*/  IMAD.WIDE R2, R9.reuse, 0x8, R2 ;  /* 0x0000000809027825 */ /* 0x042fe200078e0202 */
[----:B--2---:R-:W-:-:S13]  /*0090*/  ISETP.GE.AND P0, PT, R9, UR4, PT ;  /* 0x0000000409007c0c */ /* 0x004fda000bf06270 */
[----:B---3--:R-:W2:Y:S01]  /*00a0*/  @!P0 LDG.E.64 R4, desc[UR8][R2.64] ;  /* 0x0000000802048981 */ /* 0x008ea2000c1e1b00 */
[----:B------:R-:W0:Y:S01]  /*00b0*/  S2UR UR5, SR_CgaCtaId ;  /* 0x00000000000579c3 */ /* 0x000e220000008800 */
[----:B------:R-:W-:Y:S01]  /*00c0*/  UMOV UR4, 0x400 ;  /* 0x0000040000047882 */ /* 0x000fe20000000000 */
[----:B------:R-:W-:Y:S02]  /*00d0*/  UISETP.GE.U32.AND UP0, UPT, UR6, 0x2, UPT ;  /* 0x000000020600788c */ /* 0x000fe4000bf06070 */
[----:B0-----:R-:W-:-:S06]  /*00e0*/  ULEA UR4, UR5, UR4, 0x18 ;  /* 0x0000000405047291 */ /* 0x001fcc000f8ec0ff */
[----:B------:R-:W-:-:S05]  /*00f0*/  LEA R11, R8, UR4, 0x3 ;  /* 0x00000004080b7c11 */ /* 0x000fca000f8e18ff */
[----:B--2---:R0:W-:Y:S01]  /*0100*/  @!P0 STS.64 [R11], R4 ;  /* 0x000000040b008388 */ /* 0x0041e20000000a00 */
[----:B------:R-:W-:Y:S06]  /*0110*/  BAR.SYNC.DEFER_BLOCKING 0x0 ;  /* 0x0000000000007b1d */ /* 0x000fec0000010000 */
[----:B------:R-:W-:Y:S05]  /*0120*/  BRA.U !UP0, `(.L_x_1) ;  /* 0x0000000108347547 */ /* 0x000fea000b800000 */
[----:B------:R-:W-:-:S05]  /*0130*/  UMOV UR5, 0x1 ;  /* 0x0000000100057882 */ /* 0x000fca0000000000 */
.L_x_2:
[----:B------:R-:W-:-:S13]  /*0140*/  ISETP.GE.U32.AND P0, PT, R8, UR5, PT ;  /* 0x0000000508007c0c */ /* 0x000fda000bf06070 */
[----:B------:R-:W-:Y:S01]  /*0150*/  @P0 VIADD R0, R8, -UR5 ;  /* 0x8000000508000c36 */ /* 0x000fe20008000000 */
[----:B01----:R-:W-:Y:S01]  /*0160*/  @P0 LDS.64 R4, [R11] ;  /* 0x000000000b040984 */ /* 0x003fe20000000a00 */
[----:B------:R-:W-:-:S03]  /*0170*/  USHF.L.U32 UR5, UR5, 0x1, URZ ;  /* 0x0000000105057899 */ /* 0x000fc600080006ff */
[----:B------:R-:W-:Y:S01]  /*0180*/  @P0 LEA R0, R0, UR4, 0x3 ;  /* 0x0000000400000c11 */ /* 0x000fe2000f8e18ff */
[----:B------:R-:W-:-:S04]  /*0190*/  UISETP.GE.U32.AND UP0, UPT, UR5, UR6, UPT ;  /* 0x000000060500728c */ /* 0x000fc8000bf06070 */
[----:B------:R-:W0:Y:S02]  /*01a0*/  @P0 LDS.64 R6, [R0] ;  /* 0x0000000000060984 */ /* 0x000e240000000a00 */
[----:B0-----:R-:W-:Y:S01]  /*01b0*/  @P0 DADD R4, R4, R6 ;  /* 0x0000000004040229 */ /* 0x001fe20000000006 */
[----:B------:R-:W-:Y:S06]  /*01c0*/  @P0 BAR.SYNC.DEFER_BLOCKING 0x0 ;  /* 0x0000000000000b1d */ /* 0x000fec0000010000 */
[----:B------:R1:W-:Y:S02]  /*01d0*/  @P0 STS.64 [R11], R4 ;  /* 0x000000040b000388 */ /* 0x0003e40000000a00 */
[----:B------:R-:W-:Y:S06]  /*01e0*/  BAR.SYNC.DEFER_BLOCKING 0x0 ;  /* 0x0000000000007b1d */ /* 0x000fec0000010000 */
[----:B------:R-:W-:Y:S05]  /*01f0*/  BRA.U !UP0, `(.L_x_2) ;  /* 0xfffffffd08d07547 */ /* 0x000fea000b83ffff */
.L_x_1:
[----:B------:R-:W2:Y:S02]  /*0200*/  LDCU UR4, c[0x0][0x390] ;  /* 0x00007200ff0477ac */ /* 0x000ea40008000800 */
[----:B--2---:R-:W-:Y:S01]  /*0210*/  ISETP.GE.AND P1, PT, R9, UR4, PT ;  /* 0x0000000409007c0c */ /* 0x004fe2000bf26270 */
[----:B------:R-:W-:-:S06]  /*0220*/  UIADD3 UR4, UPT, UPT, UR6, -0x1, URZ ;  /* 0xffffffff06047890 */ /* 0x000fcc000fffe0ff */
[----:B------:R-:W-:-:S06]  /*0230*/  ISETP.NE.AND P0, PT, R8, UR4, PT ;  /* 0x0000000408007c0c */ /* 0x000fcc000bf05270 */
[----:B01----:R-:W0:Y:S04]  /*0240*/  @!P1 LDS.64 R4, [R11] ;  /* 0x000000000b049984 */ /* 0x003e280000000a00 */
[----:B0-----:R0:W-:Y:S03]  /*0250*/  @!P1 STG.E.64 desc[UR8][R2.64], R4 ;  /* 0x0000000402009986 */ /* 0x0011e6000c101b08 */
[----:B------:R-:W-:Y:S05]  /*0260*/  @P0 EXIT ;  /* 0x000000000000094d */ /* 0x000fea0003800000 */
[----:B0-----:R-:W2:Y:S01]  /*0270*/  LDG.E.64 R2, desc[UR8][R2.64] ;  /* 0x0000000802027981 */ /* 0x001ea2000c1e1b00 */
[----:B------:R-:W0:Y:S02]  /*0280*/  LDC.64 R4, c[0x0][0x388] ;  /* 0x0000e200ff047b82 */ /* 0x000e240000000a00 */
[----:B0-----:R-:W-:-:S05]  /*0290*/  IMAD.WIDE.U32 R4, R13, 0x8, R4 ;  /* 0x000000080d047825 */ /* 0x001fca00078e0004 */
[----:B--2---:R-:W-:Y:S01]  /*02a0*/  STG.E.64 desc[UR8][R4.64+0x8], R2 ;  /* 0x0000080204007986 */ /* 0x004fe2000c101b08 */
[----:B------:R-:W-:Y:S05]  /*02b0*/  EXIT ;  /* 0x000000000000794d */ /* 0x000fea0003800000 */
.L_x_3:
        /* <DEDUP_REMOVED lines=12> */
.L_x_5:


//--------------------- .nv.shared.reserved.0     --------------------------
	.section	.nv.shared.reserved.0,"aw",@nobits
	.weak		__nv_reservedSMEM_offset_0_alias
	.size		__nv_reservedSMEM_offset_0_alias, 0, 64
	.other		__nv_reservedSMEM_offset_0_alias,@"STO_CUDA_RESERVED_SHARED STV_DEFAULT"
__nv_reservedSMEM_offset_0_alias:
	.zero		0
	.zero		64


//--------------------- .nv.shared._Z9scan_cudaPdS_i --------------------------
	.section	.nv.shared._Z9scan_cudaPdS_i,"aw",@nobits
	.sectionflags	@""
	.align	8
.nv.shared._Z9scan_cudaPdS_i:
	.zero		9216


//--------------------- .nv.constant0._Z8add_cudaPdS_i --------------------------
	.section	.nv.constant0._Z8add_cudaPdS_i,"a",@progbits
	.sectionflags	@""
	.align	4
.nv.constant0._Z8add_cudaPdS_i:
	.zero		916


//--------------------- .nv.constant0._Z9scan_cudaPdS_i --------------------------
	.section	.nv.constant0._Z9scan_cudaPdS_i,"a",@progbits
	.sectionflags	@""
	.align	4
.nv.constant0._Z9scan_cudaPdS_i:
	.zero		916


//--------------------- SYMBOLS --------------------------

	.type		.nv.reservedSmem.offset0,@object
	.size		.nv.reservedSmem.offset0,0x4
	.type		.nv.reservedSmem.cap,@object
	.size		.nv.reservedSmem.cap,0x4
